//
// Generated by NVIDIA NVVM Compiler
//
// Compiler Build ID: CL-36424714
// Cuda compilation tools, release 13.0, V13.0.88
// Based on NVVM 20.0.0
//

.version 9.0
.target sm_100
.address_size 64

	// .globl	_Z20computeKernelDynamicPKfPfi
// _ZZ20computeKernelDynamicPKfPfiE3idx has been demoted
.global .align 4 .b8 __cudart_i2opi_f[24] = {65, 144, 67, 60, 153, 149, 98, 219, 192, 221, 52, 245, 209, 87, 39, 252, 41, 21, 68, 78, 110, 131, 249, 162};

.visible .entry _Z20computeKernelDynamicPKfPfi(
	.param .u64 .ptr .align 1 _Z20computeKernelDynamicPKfPfi_param_0,
	.param .u64 .ptr .align 1 _Z20computeKernelDynamicPKfPfi_param_1,
	.param .u32 _Z20computeKernelDynamicPKfPfi_param_2
)
{
	.local .align 4 .b8 	__local_depot0[28];
	.reg .b64 	%SP;
	.reg .b64 	%SPL;
	.reg .pred 	%p<21>;
	.reg .b32 	%r<82>;
	.reg .b32 	%f<53>;
	.reg .b64 	%rd<45>;
	.reg .b64 	%fd<5>;
	// demoted variable
	.shared .align 4 .u32 _ZZ20computeKernelDynamicPKfPfiE3idx;
	mov.u64 	%SPL, __local_depot0;
	ld.param.u64 	%rd15, [_Z20computeKernelDynamicPKfPfi_param_0];
	ld.param.u64 	%rd16, [_Z20computeKernelDynamicPKfPfi_param_1];
	ld.param.u32 	%r31, [_Z20computeKernelDynamicPKfPfi_param_2];
	add.u64 	%rd1, %SPL, 0;
	add.u64 	%rd2, %SPL, 0;
	mov.u32 	%r32, %tid.x;
	setp.ne.s32 	%p2, %r32, 0;
	@%p2 bra 	$L__BB0_2;
	mov.b32 	%r33, 0;
	st.shared.u32 	[_ZZ20computeKernelDynamicPKfPfiE3idx], %r33;
$L__BB0_2:
	bar.sync 	0;
	atom.shared.add.u32 	%r72, [_ZZ20computeKernelDynamicPKfPfiE3idx], 1;
	setp.ge.u32 	%p3, %r72, %r31;
	@%p3 bra 	$L__BB0_20;
	cvta.to.global.u64 	%rd3, %rd16;
	cvta.to.global.u64 	%rd4, %rd15;
	mov.u64 	%rd31, __cudart_i2opi_f;
$L__BB0_4:
	and.b32  	%r3, %r72, 255;
	setp.eq.s32 	%p4, %r3, 0;
	mov.f32 	%f52, 0f00000000;
	@%p4 bra 	$L__BB0_19;
	mul.wide.u32 	%rd19, %r72, 4;
	add.s64 	%rd20, %rd4, %rd19;
	ld.global.f32 	%f12, [%rd20];
	mul.f32 	%f13, %f12, 0f3F22F983;
	cvt.rni.s32.f32 	%r35, %f13;
	cvt.rn.f32.s32 	%f14, %r35;
	fma.rn.f32 	%f15, %f14, 0fBFC90FDA, %f12;
	fma.rn.f32 	%f16, %f14, 0fB3A22168, %f15;
	fma.rn.f32 	%f17, %f14, 0fA7C234C5, %f16;
	abs.f32 	%f18, %f12;
	setp.ltu.f32 	%p5, %f18, 0f47CE4780;
	setp.eq.f32 	%p6, %f18, 0f7F800000;
	mov.b32 	%r4, %f12;
	shr.u32 	%r36, %r4, 23;
	and.b32  	%r37, %r36, 224;
	add.s32 	%r38, %r37, -128;
	shl.b32 	%r39, %r4, 8;
	or.b32  	%r5, %r39, -2147483648;
	shr.u32 	%r40, %r38, 5;
	and.b32  	%r6, %r36, 31;
	mul.wide.u32 	%rd21, %r40, 4;
	sub.s64 	%rd5, %rd2, %rd21;
	mov.f32 	%f52, 0f00000000;
	mul.rn.f32 	%f19, %f12, %f52;
	sub.s64 	%rd6, %rd1, %rd21;
	or.pred  	%p1, %p5, %p6;
	selp.b32 	%r7, %r35, 0, %p5;
	selp.f32 	%f1, %f17, %f19, %p5;
	mov.b32 	%r73, 0;
$L__BB0_6:
	mov.u32 	%r77, %r7;
	mov.f32 	%f50, %f1;
	@%p1 bra 	$L__BB0_12;
	mov.b64 	%rd43, 0;
	mov.b32 	%r74, 0;
	mov.u64 	%rd41, __cudart_i2opi_f;
	mov.u64 	%rd42, %rd2;
$L__BB0_8:
	.pragma "nounroll";
	ld.global.nc.u32 	%r42, [%rd41];
	mad.wide.u32 	%rd24, %r42, %r5, %rd43;
	shr.u64 	%rd43, %rd24, 32;
	st.local.u32 	[%rd42], %rd24;
	add.s32 	%r74, %r74, 1;
	add.s64 	%rd42, %rd42, 4;
	add.s64 	%rd41, %rd41, 4;
	setp.ne.s32 	%p7, %r74, 6;
	@%p7 bra 	$L__BB0_8;
	setp.eq.s32 	%p8, %r6, 0;
	st.local.u32 	[%rd2+24], %rd43;
	ld.local.u32 	%r75, [%rd5+24];
	ld.local.u32 	%r76, [%rd5+20];
	@%p8 bra 	$L__BB0_11;
	shf.l.wrap.b32 	%r75, %r76, %r75, %r6;
	ld.local.u32 	%r43, [%rd5+16];
	shf.l.wrap.b32 	%r76, %r43, %r76, %r6;
$L__BB0_11:
	setp.lt.s32 	%p9, %r4, 0;
	shr.u32 	%r44, %r75, 30;
	shf.l.wrap.b32 	%r45, %r76, %r75, 2;
	shl.b32 	%r46, %r76, 2;
	shr.u32 	%r47, %r45, 31;
	add.s32 	%r48, %r47, %r44;
	neg.s32 	%r49, %r48;
	selp.b32 	%r77, %r49, %r48, %p9;
	xor.b32  	%r50, %r45, %r4;
	shr.s32 	%r51, %r45, 31;
	xor.b32  	%r52, %r51, %r45;
	xor.b32  	%r53, %r51, %r46;
	cvt.u64.u32 	%rd25, %r52;
	shl.b64 	%rd26, %rd25, 32;
	cvt.u64.u32 	%rd27, %r53;
	or.b64  	%rd28, %rd26, %rd27;
	cvt.rn.f64.s64 	%fd1, %rd28;
	mul.f64 	%fd2, %fd1, 0d3BF921FB54442D19;
	cvt.rn.f32.f64 	%f20, %fd2;
	neg.f32 	%f21, %f20;
	setp.lt.s32 	%p10, %r50, 0;
	selp.f32 	%f50, %f21, %f20, %p10;
$L__BB0_12:
	mul.rn.f32 	%f22, %f50, %f50;
	and.b32  	%r54, %r77, 1;
	setp.eq.b32 	%p11, %r54, 1;
	selp.f32 	%f23, 0f3F800000, %f50, %p11;
	fma.rn.f32 	%f24, %f22, %f23, 0f00000000;
	fma.rn.f32 	%f25, %f22, 0f37CBAC00, 0fBAB607ED;
	selp.f32 	%f26, %f25, 0fB94D4153, %p11;
	selp.f32 	%f27, 0f3D2AAABB, 0f3C0885E4, %p11;
	fma.rn.f32 	%f28, %f26, %f22, %f27;
	selp.f32 	%f29, 0fBEFFFFFF, 0fBE2AAAA8, %p11;
	fma.rn.f32 	%f30, %f28, %f22, %f29;
	fma.rn.f32 	%f31, %f30, %f24, %f23;
	and.b32  	%r55, %r77, 2;
	setp.eq.s32 	%p12, %r55, 0;
	mov.f32 	%f32, 0f00000000;
	sub.f32 	%f33, %f32, %f31;
	selp.f32 	%f5, %f31, %f33, %p12;
	mov.u32 	%r81, %r7;
	mov.f32 	%f51, %f1;
	@%p1 bra 	$L__BB0_18;
	mov.b64 	%rd44, 0;
	mov.b32 	%r78, 0;
$L__BB0_14:
	.pragma "nounroll";
	mul.wide.u32 	%rd30, %r78, 4;
	add.s64 	%rd32, %rd31, %rd30;
	ld.global.nc.u32 	%r57, [%rd32];
	mad.wide.u32 	%rd33, %r57, %r5, %rd44;
	shr.u64 	%rd44, %rd33, 32;
	add.s64 	%rd34, %rd1, %rd30;
	st.local.u32 	[%rd34], %rd33;
	add.s32 	%r78, %r78, 1;
	setp.ne.s32 	%p13, %r78, 6;
	@%p13 bra 	$L__BB0_14;
	setp.eq.s32 	%p14, %r6, 0;
	st.local.u32 	[%rd1+24], %rd44;
	ld.local.u32 	%r79, [%rd6+24];
	ld.local.u32 	%r80, [%rd6+20];
	@%p14 bra 	$L__BB0_17;
	shf.l.wrap.b32 	%r79, %r80, %r79, %r6;
	ld.local.u32 	%r58, [%rd6+16];
	shf.l.wrap.b32 	%r80, %r58, %r80, %r6;
$L__BB0_17:
	setp.lt.s32 	%p15, %r4, 0;
	shr.u32 	%r59, %r79, 30;
	shf.l.wrap.b32 	%r60, %r80, %r79, 2;
	shl.b32 	%r61, %r80, 2;
	shr.u32 	%r62, %r60, 31;
	add.s32 	%r63, %r62, %r59;
	neg.s32 	%r64, %r63;
	selp.b32 	%r81, %r64, %r63, %p15;
	xor.b32  	%r65, %r60, %r4;
	shr.s32 	%r66, %r60, 31;
	xor.b32  	%r67, %r66, %r60;
	xor.b32  	%r68, %r66, %r61;
	cvt.u64.u32 	%rd35, %r67;
	shl.b64 	%rd36, %rd35, 32;
	cvt.u64.u32 	%rd37, %r68;
	or.b64  	%rd38, %rd36, %rd37;
	cvt.rn.f64.s64 	%fd3, %rd38;
	mul.f64 	%fd4, %fd3, 0d3BF921FB54442D19;
	cvt.rn.f32.f64 	%f34, %fd4;
	neg.f32 	%f35, %f34;
	setp.lt.s32 	%p16, %r65, 0;
	selp.f32 	%f51, %f35, %f34, %p16;
$L__BB0_18:
	add.s32 	%r69, %r81, 1;
	mul.rn.f32 	%f36, %f51, %f51;
	and.b32  	%r70, %r81, 1;
	setp.eq.b32 	%p17, %r70, 1;
	selp.f32 	%f37, %f51, 0f3F800000, %p17;
	fma.rn.f32 	%f38, %f36, %f37, 0f00000000;
	fma.rn.f32 	%f39, %f36, 0f37CBAC00, 0fBAB607ED;
	selp.f32 	%f40, 0fB94D4153, %f39, %p17;
	selp.f32 	%f41, 0f3C0885E4, 0f3D2AAABB, %p17;
	fma.rn.f32 	%f42, %f40, %f36, %f41;
	selp.f32 	%f43, 0fBE2AAAA8, 0fBEFFFFFF, %p17;
	fma.rn.f32 	%f44, %f42, %f36, %f43;
	fma.rn.f32 	%f45, %f44, %f38, %f37;
	and.b32  	%r71, %r69, 2;
	setp.eq.s32 	%p18, %r71, 0;
	mov.f32 	%f46, 0f00000000;
	sub.f32 	%f47, %f46, %f45;
	selp.f32 	%f48, %f45, %f47, %p18;
	fma.rn.f32 	%f52, %f5, %f48, %f52;
	add.s32 	%r73, %r73, 1;
	setp.ne.s32 	%p19, %r73, %r3;
	@%p19 bra 	$L__BB0_6;
$L__BB0_19:
	mul.wide.u32 	%rd39, %r72, 4;
	add.s64 	%rd40, %rd3, %rd39;
	st.global.f32 	[%rd40], %f52;
	atom.shared.add.u32 	%r72, [_ZZ20computeKernelDynamicPKfPfiE3idx], 1;
	setp.lt.u32 	%p20, %r72, %r31;
	@%p20 bra 	$L__BB0_4;
$L__BB0_20:
	ret;

}


// ===== COMPILED SASS (sm_100) =====

	.target	sm_100

	.elftype	@"ET_EXEC"


//--------------------- .note.nv.tkinfo           --------------------------
	.section	.note.nv.tkinfo,"",@"SHT_NOTE"
	.sectionflags	@"SHF_NOTE_NV_TKINFO"
	.tkinfo
        /*0018*/ 	.word	0x00000002
        /*0030*/ 	.string	""
        /*0030*/ 	.string	"ptxas"
        /*0030*/ 	.string	"Cuda compilation tools, release 13.0, V13.0.88"
        /*0030*/ 	.string	"Build cuda_13.0.r13.0/compiler.36424714_0"
        /*0030*/ 	.string	"-arch sm_100 -m 64 "



//--------------------- .note.nv.cuinfo           --------------------------
	.section	.note.nv.cuinfo,"",@"SHT_NOTE"
	.sectionflags	@"SHF_NOTE_NV_CUINFO"
        /*0018*/ 	.short	0x0002
        /*001a*/ 	.short	0x0064
        /*001c*/ 	.short	0x0082
	.zero		2


//--------------------- .nv.info                  --------------------------
	.section	.nv.info,"",@"SHT_CUDA_INFO"
	.align	4


	//----- nvinfo : EIATTR_REGCOUNT
	.align		4
        /*0000*/ 	.byte	0x04, 0x2f
        /*0002*/ 	.short	(.L_2 - .L_1)
	.align		4
.L_1:
        /*0004*/ 	.word	index@(_Z20computeKernelDynamicPKfPfi)
        /*0008*/ 	.word	0x0000001e


	//----- nvinfo : EIATTR_FRAME_SIZE
	.align		4
.L_2:
        /*000c*/ 	.byte	0x04, 0x11
        /*000e*/ 	.short	(.L_4 - .L_3)
	.align		4
.L_3:
        /*0010*/ 	.word	index@(_Z20computeKernelDynamicPKfPfi)
        /*0014*/ 	.word	0x00000000


	//----- nvinfo : EIATTR_MIN_STACK_SIZE
	.align		4
.L_4:
        /*0018*/ 	.byte	0x04, 0x12
        /*001a*/ 	.short	(.L_6 - .L_5)
	.align		4
.L_5:
        /*001c*/ 	.word	index@(_Z20computeKernelDynamicPKfPfi)
        /*0020*/ 	.word	0x00000000
.L_6:


//--------------------- .nv.compat                --------------------------
	.section	.nv.compat,"",@"SHT_CUDA_COMPAT_INFO"
	.align	4
        /*0000*/ 	.byte	0x02, 0x09, 0x00, 0x00, 0x02, 0x02, 0x01, 0x00, 0x02, 0x05, 0x05, 0x00, 0x03, 0x07, 0x01, 0x01
        /*0010*/ 	.byte	0x02, 0x03, 0x00, 0x00, 0x02, 0x06, 0x01, 0x00, 0x04, 0x0b, 0x08, 0x00, 0x01, 0x00, 0x00, 0x00
        /*0020*/ 	.byte	0x00, 0x00, 0x00, 0x00


//--------------------- .nv.info._Z20computeKernelDynamicPKfPfi --------------------------
	.section	.nv.info._Z20computeKernelDynamicPKfPfi,"",@"SHT_CUDA_INFO"
	.sectionflags	@""
	.align	4


	//----- nvinfo : EIATTR_CUDA_API_VERSION
	.align		4
        /*0000*/ 	.byte	0x04, 0x37
        /*0002*/ 	.short	(.L_8 - .L_7)
.L_7:
        /*0004*/ 	.word	0x00000082


	//----- nvinfo : EIATTR_KPARAM_INFO
	.align		4
.L_8:
        /*0008*/ 	.byte	0x04, 0x17
        /*000a*/ 	.short	(.L_10 - .L_9)
.L_9:
        /*000c*/ 	.word	0x00000000
        /*0010*/ 	.short	0x0002
        /*0012*/ 	.short	0x0010
        /*0014*/ 	.byte	0x00, 0xf0, 0x11, 0x00


	//----- nvinfo : EIATTR_KPARAM_INFO
	.align		4
.L_10:
        /*0018*/ 	.byte	0x04, 0x17
        /*001a*/ 	.short	(.L_12 - .L_11)
.L_11:
        /*001c*/ 	.word	0x00000000
        /*0020*/ 	.short	0x0001
        /*0022*/ 	.short	0x0008
        /*0024*/ 	.byte	0x00, 0xf5, 0x21, 0x00


	//----- nvinfo : EIATTR_KPARAM_INFO
	.align		4
.L_12:
        /*0028*/ 	.byte	0x04, 0x17
        /*002a*/ 	.short	(.L_14 - .L_13)
.L_13:
        /*002c*/ 	.word	0x00000000
        /*0030*/ 	.short	0x0000
        /*0032*/ 	.short	0x0000
        /*0034*/ 	.byte	0x00, 0xf5, 0x21, 0x00


	//----- nvinfo : EIATTR_SPARSE_MMA_MASK
	.align		4
.L_14:
        /*0038*/ 	.byte	0x03, 0x50
        /*003a*/ 	.short	0x0000


	//----- nvinfo : EIATTR_MAXREG_COUNT
	.align		4
        /*003c*/ 	.byte	0x03, 0x1b
        /*003e*/ 	.short	0x00ff


	//----- nvinfo : EIATTR_NUM_BARRIERS
	.align		4
        /*0040*/ 	.byte	0x02, 0x4c
        /*0042*/ 	.byte	0x01
	.zero		1


	//----- nvinfo : EIATTR_MERCURY_ISA_VERSION
	.align		4
        /*0044*/ 	.byte	0x03, 0x5f
        /*0046*/ 	.short	0x0101


	//----- nvinfo : EIATTR_INT_WARP_WIDE_INSTR_OFFSETS
	.align		4
        /*0048*/ 	.byte	0x04, 0x31
        /*004a*/ 	.short	(.L_16 - .L_15)


	//   ....[0]....
.L_15:
        /*004c*/ 	.word	0x00000040


	//   ....[1]....
        /*0050*/ 	.word	0x00000120


	//   ....[2]....
        /*0054*/ 	.word	0x000010b0


	//   ....[3]....
        /*0058*/ 	.word	0x00001190


	//----- nvinfo : EIATTR_VRC_CTA_INIT_COUNT
	.align		4
.L_16:
        /*005c*/ 	.byte	0x02, 0x4a
	.zero		1
	.zero		1


	//----- nvinfo : EIATTR_EXIT_INSTR_OFFSETS
	.align		4
        /*0060*/ 	.byte	0x04, 0x1c
        /*0062*/ 	.short	(.L_18 - .L_17)


	//   ....[0]....
.L_17:
        /*0064*/ 	.word	0x00000150


	//   ....[1]....
        /*0068*/ 	.word	0x000011d0


	//----- nvinfo : EIATTR_CRS_STACK_SIZE
	.align		4
.L_18:
        /*006c*/ 	.byte	0x04, 0x1e
        /*006e*/ 	.short	(.L_20 - .L_19)
.L_19:
        /*0070*/ 	.word	0x00000000


	//----- nvinfo : EIATTR_CBANK_PARAM_SIZE
	.align		4
.L_20:
        /*0074*/ 	.byte	0x03, 0x19
        /*0076*/ 	.short	0x0014


	//----- nvinfo : EIATTR_PARAM_CBANK
	.align		4
        /*0078*/ 	.byte	0x04, 0x0a
        /*007a*/ 	.short	(.L_22 - .L_21)
	.align		4
.L_21:
        /*007c*/ 	.word	index@(.nv.constant0._Z20computeKernelDynamicPKfPfi)
        /*0080*/ 	.short	0x0380
        /*0082*/ 	.short	0x0014


	//----- nvinfo : EIATTR_SW_WAR
	.align		4
.L_22:
        /*0084*/ 	.byte	0x04, 0x36
        /*0086*/ 	.short	(.L_24 - .L_23)
.L_23:
        /*0088*/ 	.word	0x00000008
.L_24:


//--------------------- .nv.callgraph             --------------------------
	.section	.nv.callgraph,"",@"SHT_CUDA_CALLGRAPH"
	.align	4
	.sectionentsize	8
	.align		4
        /*0000*/ 	.word	0x00000000
	.align		4
        /*0004*/ 	.word	0xffffffff
	.align		4
        /*0008*/ 	.word	0x00000000
	.align		4
        /*000c*/ 	.word	0xfffffffe
	.align		4
        /*0010*/ 	.word	0x00000000
	.align		4
        /*0014*/ 	.word	0xfffffffd
	.align		4
        /*0018*/ 	.word	0x00000000
	.align		4
        /*001c*/ 	.word	0xfffffffc


//--------------------- .nv.constant4             --------------------------
	.section	.nv.constant4,"a",@progbits
	.align	8
	.align		8
.nv.constant4:
        /*0000*/ 	.dword	__cudart_i2opi_f


//--------------------- .text._Z20computeKernelDynamicPKfPfi --------------------------
	.section	.text._Z20computeKernelDynamicPKfPfi,"ax",@progbits
	.align	128
        .global         _Z20computeKernelDynamicPKfPfi
        .type           _Z20computeKernelDynamicPKfPfi,@function
        .size           _Z20computeKernelDynamicPKfPfi,(.L_x_15 - _Z20computeKernelDynamicPKfPfi)
        .other          _Z20computeKernelDynamicPKfPfi,@"STO_CUDA_ENTRY STV_DEFAULT"
_Z20computeKernelDynamicPKfPfi:
.text._Z20computeKernelDynamicPKfPfi:
[----:B------:R-:W-:Y:S01]  /*0000*/  LDC R1, c[0x0][0x37c] ;  /* 0x0000df00ff017b82 */ /* 0x000fe20000000800 */
[----:B------:R-:W0:Y:S07]  /*0010*/  S2R R2, SR_TID.X ;  /* 0x0000000000027919 */ /* 0x000e2e0000002100 */
[----:B------:R-:W1:Y:S01]  /*0020*/  S2UR UR5, SR_CgaCtaId ;  /* 0x00000000000579c3 */ /* 0x000e620000008800 */
[----:B------:R-:W-:Y:S01]  /*0030*/  UMOV UR4, 0x400 ;  /* 0x0000040000047882 */ /* 0x000fe20000000000 */
[----:B------:R-:W-:Y:S01]  /*0040*/  VOTEU.ANY UR6, UPT, PT ;  /* 0x0000000000067886 */ /* 0x000fe200038e0100 */
[----:B------:R-:W2:Y:S01]  /*0050*/  S2R R0, SR_LANEID ;  /* 0x0000000000007919 */ /* 0x000ea20000000000 */
[----:B------:R-:W2:Y:S01]  /*0060*/  FLO.U32 R3, UR6 ;  /* 0x0000000600037d00 */ /* 0x000ea200080e0000 */
[----:B------:R-:W3:Y:S01]  /*0070*/  S2R R4, SR_LTMASK ;  /* 0x0000000000047919 */ /* 0x000ee20000003900 */
[----:B-1----:R-:W-:Y:S01]  /*0080*/  ULEA UR4, UR5, UR4, 0x18 ;  /* 0x0000000405047291 */ /* 0x002fe2000f8ec0ff */
[----:B0-----:R-:W-:-:S05]  /*0090*/  ISETP.NE.AND P0, PT, R2, RZ, PT ;  /* 0x000000ff0200720c */ /* 0x001fca0003f05270 */
[----:B------:R-:W0:Y:S01]  /*00a0*/  POPC R2, UR6 ;  /* 0x0000000600027d09 */ /* 0x000e220008000000 */
[----:B--2---:R-:W-:Y:S02]  /*00b0*/  ISETP.EQ.U32.AND P1, PT, R3, R0, PT ;  /* 0x000000000300720c */ /* 0x004fe40003f22070 */
[----:B---3--:R-:W-:-:S05]  /*00c0*/  LOP3.LUT R4, R4, UR6, RZ, 0xc0, !PT ;  /* 0x0000000604047c12 */ /* 0x008fca000f8ec0ff */
[----:B------:R-:W1:Y:S01]  /*00d0*/  POPC R5, R4 ;  /* 0x0000000400057309 */ /* 0x000e620000000000 */
[----:B------:R-:W-:Y:S01]  /*00e0*/  @!P0 STS [UR4], RZ ;  /* 0x000000ffff008988 */ /* 0x000fe20008000804 */
[----:B------:R-:W-:Y:S06]  /*00f0*/  BAR.SYNC.DEFER_BLOCKING 0x0 ;  /* 0x0000000000007b1d */ /* 0x000fec0000010000 */
[----:B0-----:R-:W0:Y:S01]  /*0100*/  @P1 ATOMS.ADD R2, [UR4], R2 ;  /* 0x00000002ff02198c */ /* 0x001e220008000004 */
[----:B------:R-:W2:Y:S03]  /*0110*/  LDCU UR4, c[0x0][0x390] ;  /* 0x00007200ff0477ac */ /* 0x000ea60008000800 */
[----:B0-----:R-:W1:Y:S02]  /*0120*/  SHFL.IDX PT, R0, R2, R3, 0x1f ;  /* 0x00001f0302007589 */ /* 0x001e6400000e0000 */
[----:B-1----:R-:W-:-:S05]  /*0130*/  IMAD.IADD R0, R0, 0x1, R5 ;  /* 0x0000000100007824 */ /* 0x002fca00078e0205 */
[----:B--2---:R-:W-:-:S13]  /*0140*/  ISETP.GE.U32.AND P0, PT, R0, UR4, PT ;  /* 0x0000000400007c0c */ /* 0x004fda000bf06070 */
[----:B------:R-:W-:Y:S05]  /*0150*/  @P0 EXIT ;  /* 0x000000000000094d */ /* 0x000fea0003800000 */
[----:B------:R-:W0:Y:S02]  /*0160*/  LDCU.64 UR6, c[0x0][0x358] ;  /* 0x00006b00ff0677ac */ /* 0x000e240008000a00 */
.L_x_13:
[----:B------:R-:W-:Y:S01]  /*0170*/  LOP3.LUT P0, RZ, R0, 0xff, RZ, 0xc0, !PT ;  /* 0x000000ff00ff7812 */ /* 0x000fe2000780c0ff */
[----:B------:R-:W-:Y:S05]  /*0180*/  YIELD ;  /* 0x0000000000007946 */ /* 0x000fea0003800000 */
[----:B------:R-:W-:Y:S01]  /*0190*/  BSSY.RECONVERGENT B0, `(.L_x_0) ;  /* 0x00000ef000007945 */ /* 0x000fe20003800200 */
[----:B------:R-:W-:-:S06]  /*01a0*/  IMAD.MOV.U32 R2, RZ, RZ, RZ ;  /* 0x000000ffff027224 */ /* 0x000fcc00078e00ff */
[----:B------:R-:W-:Y:S05]  /*01b0*/  @!P0 BRA `(.L_x_1) ;  /* 0x0000000c00b08947 */ /* 0x000fea0003800000 */
[----:B------:R-:W1:Y:S02]  /*01c0*/  LDC.64 R6, c[0x0][0x380] ;  /* 0x0000e000ff067b82 */ /* 0x000e640000000a00 */
[----:B-1----:R-:W-:-:S05]  /*01d0*/  IMAD.WIDE.U32 R6, R0, 0x4, R6 ;  /* 0x0000000400067825 */ /* 0x002fca00078e0006 */
[----:B0-----:R-:W2:Y:S01]  /*01e0*/  LDG.E R3, desc[UR6][R6.64] ;  /* 0x0000000606037981 */ /* 0x001ea2000c1e1900 */
[----:B------:R-:W-:Y:S02]  /*01f0*/  IMAD.MOV.U32 R2, RZ, RZ, RZ ;  /* 0x000000ffff027224 */ /* 0x000fe400078e00ff */
[C---:B--2---:R-:W-:Y:S01]  /*0200*/  FMUL R8, R3.reuse, 0.63661974668502807617 ;  /* 0x3f22f98303087820 */ /* 0x044fe20000400000 */
[----:B------:R-:W-:Y:S01]  /*0210*/  SHF.R.U32.HI R9, RZ, 0x17, R3 ;  /* 0x00000017ff097819 */ /* 0x000fe20000011603 */
[C---:B------:R-:W-:Y:S01]  /*0220*/  IMAD.SHL.U32 R7, R3.reuse, 0x100, RZ ;  /* 0x0000010003077824 */ /* 0x040fe200078e00ff */
[----:B------:R-:W-:Y:S02]  /*0230*/  FSETP.GE.AND P0, PT, |R3|, 105615, PT ;  /* 0x47ce47800300780b */ /* 0x000fe40003f06200 */
[----:B------:R-:W-:Y:S01]  /*0240*/  LOP3.LUT R10, R9, 0xe0, RZ, 0xc0, !PT ;  /* 0x000000e0090a7812 */ /* 0x000fe200078ec0ff */
[----:B------:R-:W0:Y:S01]  /*0250*/  F2I.NTZ R8, R8 ;  /* 0x0000000800087305 */ /* 0x000e220000203100 */
[----:B------:R-:W-:-:S02]  /*0260*/  FSETP.EQ.OR P1, PT, |R3|, +INF , !P0 ;  /* 0x7f8000000300780b */ /* 0x000fc40004722600 */
[----:B------:R-:W-:Y:S01]  /*0270*/  LOP3.LUT R6, R9, 0x1f, RZ, 0xc0, !PT ;  /* 0x0000001f09067812 */ /* 0x000fe200078ec0ff */
[----:B------:R-:W-:Y:S01]  /*0280*/  VIADD R10, R10, 0xffffff80 ;  /* 0xffffff800a0a7836 */ /* 0x000fe20000000000 */
[----:B------:R-:W-:-:S04]  /*0290*/  LOP3.LUT R7, R7, 0x80000000, RZ, 0xfc, !PT ;  /* 0x8000000007077812 */ /* 0x000fc800078efcff */
[----:B------:R-:W-:Y:S02]  /*02a0*/  SHF.R.U32.HI R14, RZ, 0x5, R10 ;  /* 0x00000005ff0e7819 */ /* 0x000fe4000001160a */
[----:B------:R-:W-:-:S03]  /*02b0*/  P2R R10, PR, RZ, 0x2 ;  /* 0x00000002ff0a7803 */ /* 0x000fc60000000000 */
[----:B------:R-:W-:Y:S01]  /*02c0*/  IMAD.U32 R9, R14, -0x4, RZ ;  /* 0xfffffffc0e097824 */ /* 0x000fe200078e00ff */
[----:B0-----:R-:W-:Y:S02]  /*02d0*/  I2FP.F32.S32 R4, R8 ;  /* 0x0000000800047245 */ /* 0x001fe40000201400 */
[----:B------:R-:W-:-:S03]  /*02e0*/  SEL R8, R8, RZ, !P0 ;  /* 0x000000ff08087207 */ /* 0x000fc60004000000 */
[----:B------:R-:W-:-:S04]  /*02f0*/  FFMA R5, R4, -1.5707962512969970703, R3 ;  /* 0xbfc90fda04057823 */ /* 0x000fc80000000003 */
[----:B------:R-:W-:-:S04]  /*0300*/  FFMA R5, R4, -7.5497894158615963534e-08, R5 ;  /* 0xb3a2216804057823 */ /* 0x000fc80000000005 */
[----:B------:R-:W-:Y:S01]  /*0310*/  FFMA R4, R4, -5.3903029534742383927e-15, R5 ;  /* 0xa7c234c504047823 */ /* 0x000fe20000000005 */
[----:B------:R-:W-:Y:S02]  /*0320*/  IMAD.MOV.U32 R5, RZ, RZ, RZ ;  /* 0x000000ffff057224 */ /* 0x000fe400078e00ff */
[----:B------:R-:W-:-:S07]  /*0330*/  @P0 FMUL R4, RZ, R3 ;  /* 0x00000003ff040220 */ /* 0x000fce0000400000 */
.L_x_12:
[----:B------:R-:W-:Y:S01]  /*0340*/  ISETP.NE.AND P0, PT, R10, RZ, PT ;  /* 0x000000ff0a00720c */ /* 0x000fe20003f05270 */
[----:B------:R-:W-:Y:S01]  /*0350*/  BSSY.RECONVERGENT B1, `(.L_x_2) ;  /* 0x0000056000017945 */ /* 0x000fe20003800200 */
[----:B------:R-:W-:Y:S02]  /*0360*/  IMAD.MOV.U32 R18, RZ, RZ, R8 ;  /* 0x000000ffff127224 */ /* 0x000fe400078e0008 */
[----:B------:R-:W-:-:S09]  /*0370*/  IMAD.MOV.U32 R19, RZ, RZ, R4 ;  /* 0x000000ffff137224 */ /* 0x000fd200078e0004 */
[----:B------:R-:W-:Y:S05]  /*0380*/  @P0 BRA `(.L_x_3) ;  /* 0x0000000400480947 */ /* 0x000fea0003800000 */
[----:B------:R-:W-:Y:S02]  /*0390*/  HFMA2 R23, -RZ, RZ, 0, 0 ;  /* 0x00000000ff177431 */ /* 0x000fe400000001ff */
[----:B------:R-:W-:Y:S01]  /*03a0*/  IMAD.MOV.U32 R18, RZ, RZ, RZ ;  /* 0x000000ffff127224 */ /* 0x000fe200078e00ff */
[----:B------:R-:W0:Y:S01]  /*03b0*/  LDCU.64 UR8, c[0x4][URZ] ;  /* 0x01000000ff0877ac */ /* 0x000e220008000a00 */
[----:B------:R-:W-:Y:S01]  /*03c0*/  UMOV UR5, URZ ;  /* 0x000000ff00057c82 */ /* 0x000fe20008000000 */
[----:B------:R-:W-:-:S05]  /*03d0*/  UMOV UR4, URZ ;  /* 0x000000ff00047c82 */ /* 0x000fca0008000000 */
.L_x_4:
[----:B0-----:R-:W-:Y:S02]  /*03e0*/  IMAD.U32 R14, RZ, RZ, UR8 ;  /* 0x00000008ff0e7e24 */ /* 0x001fe4000f8e00ff */
[----:B------:R-:W-:-:S05]  /*03f0*/  IMAD.U32 R15, RZ, RZ, UR9 ;  /* 0x00000009ff0f7e24 */ /* 0x000fca000f8e00ff */
[----:B------:R-:W2:Y:S01]  /*0400*/  LDG.E.CONSTANT R14, desc[UR6][R14.64] ;  /* 0x000000060e0e7981 */ /* 0x000ea2000c1e9900 */
[----:B------:R-:W-:Y:S01]  /*0410*/  UIADD3 UR4, UPT, UPT, UR4, 0x1, URZ ;  /* 0x0000000104047890 */ /* 0x000fe2000fffe0ff */
[C---:B------:R-:W-:Y:S01]  /*0420*/  ISETP.EQ.AND P0, PT, R18.reuse, RZ, PT ;  /* 0x000000ff1200720c */ /* 0x040fe20003f02270 */
[----:B------:R-:W-:Y:S01]  /*0430*/  UIADD3 UR8, UP1, UPT, UR8, 0x4, URZ ;  /* 0x0000000408087890 */ /* 0x000fe2000ff3e0ff */
[C---:B------:R-:W-:Y:S01]  /*0440*/  ISETP.EQ.AND P1, PT, R18.reuse, 0x4, PT ;  /* 0x000000041200780c */ /* 0x040fe20003f22270 */
[----:B------:R-:W-:Y:S01]  /*0450*/  UISETP.NE.AND UP0, UPT, UR4, 0x6, UPT ;  /* 0x000000060400788c */ /* 0x000fe2000bf05270 */
[C---:B------:R-:W-:Y:S01]  /*0460*/  ISETP.EQ.AND P3, PT, R18.reuse, 0xc, PT ;  /* 0x0000000c1200780c */ /* 0x040fe20003f62270 */
[----:B------:R-:W-:Y:S01]  /*0470*/  UIADD3.X UR9, UPT, UPT, URZ, UR9, URZ, UP1, !UPT ;  /* 0x00000009ff097290 */ /* 0x000fe20008ffe4ff */
[C---:B------:R-:W-:Y:S02]  /*0480*/  ISETP.EQ.AND P4, PT, R18.reuse, 0x10, PT ;  /* 0x000000101200780c */ /* 0x040fe40003f82270 */
[----:B------:R-:W-:Y:S01]  /*0490*/  ISETP.EQ.AND P5, PT, R18, 0x14, PT ;  /* 0x000000141200780c */ /* 0x000fe20003fa2270 */
[----:B--2---:R-:W-:-:S03]  /*04a0*/  IMAD.WIDE.U32 R16, R14, R7, RZ ;  /* 0x000000070e107225 */ /* 0x004fc600078e00ff */
[----:B------:R-:W-:-:S04]  /*04b0*/  IADD3 R16, P2, PT, R16, R23, RZ ;  /* 0x0000001710107210 */ /* 0x000fc80007f5e0ff */
[----:B------:R-:W-:Y:S01]  /*04c0*/  IADD3.X R23, PT, PT, R17, UR5, RZ, P2, !PT ;  /* 0x0000000511177c10 */ /* 0x000fe200097fe4ff */
[--C-:B------:R-:W-:Y:S01]  /*04d0*/  @P0 IMAD.MOV.U32 R12, RZ, RZ, R16.reuse ;  /* 0x000000ffff0c0224 */ /* 0x100fe200078e0010 */
[C---:B------:R-:W-:Y:S01]  /*04e0*/  ISETP.EQ.AND P2, PT, R18.reuse, 0x8, PT ;  /* 0x000000081200780c */ /* 0x040fe20003f42270 */
[--C-:B------:R-:W-:Y:S02]  /*04f0*/  @P1 IMAD.MOV.U32 R13, RZ, RZ, R16.reuse ;  /* 0x000000ffff0d1224 */ /* 0x100fe400078e0010 */
[----:B------:R-:W-:Y:S01]  /*0500*/  @P5 MOV R11, R16 ;  /* 0x00000010000b5202 */ /* 0x000fe20000000f00 */
[--C-:B------:R-:W-:Y:S02]  /*0510*/  @P3 IMAD.MOV.U32 R21, RZ, RZ, R16.reuse ;  /* 0x000000ffff153224 */ /* 0x100fe400078e0010 */
[----:B------:R-:W-:Y:S02]  /*0520*/  @P4 IMAD.MOV.U32 R22, RZ, RZ, R16 ;  /* 0x000000ffff164224 */ /* 0x000fe400078e0010 */
[----:B------:R-:W-:-:S05]  /*0530*/  VIADD R18, R18, 0x4 ;  /* 0x0000000412127836 */ /* 0x000fca0000000000 */
[----:B------:R-:W-:Y:S01]  /*0540*/  @P2 IMAD.MOV.U32 R20, RZ, RZ, R16 ;  /* 0x000000ffff142224 */ /* 0x000fe200078e0010 */
[----:B------:R-:W-:Y:S06]  /*0550*/  BRA.U UP0, `(.L_x_4) ;  /* 0xfffffffd00a07547 */ /* 0x000fec000b83ffff */
[C---:B------:R-:W-:Y:S01]  /*0560*/  ISETP.EQ.AND P3, PT, R9.reuse, -0x18, PT ;  /* 0xffffffe80900780c */ /* 0x040fe20003f62270 */
[----:B------:R-:W-:Y:S01]  /*0570*/  BSSY.RECONVERGENT B2, `(.L_x_5) ;  /* 0x0000022000027945 */ /* 0x000fe20003800200 */
[C---:B------:R-:W-:Y:S02]  /*0580*/  ISETP.EQ.AND P4, PT, R9.reuse, -0x14, PT ;  /* 0xffffffec0900780c */ /* 0x040fe40003f82270 */
[C---:B------:R-:W-:Y:S02]  /*0590*/  ISETP.EQ.AND P0, PT, R9.reuse, -0x10, PT ;  /* 0xfffffff00900780c */ /* 0x040fe40003f02270 */
[C---:B------:R-:W-:Y:S02]  /*05a0*/  ISETP.EQ.AND P1, PT, R9.reuse, -0xc, PT ;  /* 0xfffffff40900780c */ /* 0x040fe40003f22270 */
[----:B------:R-:W-:Y:S02]  /*05b0*/  ISETP.EQ.AND P2, PT, R9, -0x8, PT ;  /* 0xfffffff80900780c */ /* 0x000fe40003f42270 */
[----:B------:R-:W-:-:S02]  /*05c0*/  ISETP.NE.AND P6, PT, R6, RZ, PT ;  /* 0x000000ff0600720c */ /* 0x000fc40003fc5270 */
[C---:B------:R-:W-:Y:S01]  /*05d0*/  ISETP.EQ.AND P5, PT, R9.reuse, 0x4, PT ;  /* 0x000000040900780c */ /* 0x040fe20003fa2270 */
[--C-:B------:R-:W-:Y:S01]  /*05e0*/  @P3 IMAD.MOV.U32 R19, RZ, RZ, R12.reuse ;  /* 0x000000ffff133224 */ /* 0x100fe200078e000c */
[C---:B------:R-:W-:Y:S01]  /*05f0*/  ISETP.EQ.AND P3, PT, R9.reuse, -0x4, PT ;  /* 0xfffffffc0900780c */ /* 0x040fe20003f62270 */
[----:B------:R-:W-:Y:S02]  /*0600*/  @P4 IMAD.MOV.U32 R14, RZ, RZ, R12 ;  /* 0x000000ffff0e4224 */ /* 0x000fe400078e000c */
[--C-:B------:R-:W-:Y:S01]  /*0610*/  @P4 IMAD.MOV.U32 R19, RZ, RZ, R13.reuse ;  /* 0x000000ffff134224 */ /* 0x100fe200078e000d */
[----:B------:R-:W-:Y:S01]  /*0620*/  ISETP.EQ.AND P4, PT, R9, RZ, PT ;  /* 0x000000ff0900720c */ /* 0x000fe20003f82270 */
[----:B------:R-:W-:Y:S02]  /*0630*/  @P0 IMAD.MOV.U32 R14, RZ, RZ, R13 ;  /* 0x000000ffff0e0224 */ /* 0x000fe400078e000d */
[--C-:B------:R-:W-:Y:S02]  /*0640*/  @P0 IMAD.MOV.U32 R19, RZ, RZ, R20.reuse ;  /* 0x000000ffff130224 */ /* 0x100fe400078e0014 */
[----:B------:R-:W-:Y:S01]  /*0650*/  @P1 IMAD.MOV.U32 R14, RZ, RZ, R20 ;  /* 0x000000ffff0e1224 */ /* 0x000fe200078e0014 */
[----:B------:R-:W-:Y:S01]  /*0660*/  @P2 MOV R14, R21 ;  /* 0x00000015000e2202 */ /* 0x000fe20000000f00 */
[----:B------:R-:W-:-:S02]  /*0670*/  @P1 IMAD.MOV.U32 R19, RZ, RZ, R21 ;  /* 0x000000ffff131224 */ /* 0x000fc400078e0015 */
[--C-:B------:R-:W-:Y:S02]  /*0680*/  @P2 IMAD.MOV.U32 R19, RZ, RZ, R22.reuse ;  /* 0x000000ffff132224 */ /* 0x100fe400078e0016 */
[----:B------:R-:W-:Y:S02]  /*0690*/  @P3 IMAD.MOV.U32 R14, RZ, RZ, R22 ;  /* 0x000000ffff0e3224 */ /* 0x000fe400078e0016 */
[--C-:B------:R-:W-:Y:S02]  /*06a0*/  @P3 IMAD.MOV.U32 R19, RZ, RZ, R11.reuse ;  /* 0x000000ffff133224 */ /* 0x100fe400078e000b */
[----:B------:R-:W-:Y:S02]  /*06b0*/  @P4 IMAD.MOV.U32 R14, RZ, RZ, R11 ;  /* 0x000000ffff0e4224 */ /* 0x000fe400078e000b */
[--C-:B------:R-:W-:Y:S02]  /*06c0*/  @P4 IMAD.MOV.U32 R19, RZ, RZ, R23.reuse ;  /* 0x000000ffff134224 */ /* 0x100fe400078e0017 */
[----:B------:R-:W-:Y:S01]  /*06d0*/  @P5 IMAD.MOV.U32 R14, RZ, RZ, R23 ;  /* 0x000000ffff0e5224 */ /* 0x000fe200078e0017 */
[----:B------:R-:W-:Y:S06]  /*06e0*/  @!P6 BRA `(.L_x_6) ;  /* 0x000000000028e947 */ /* 0x000fec0003800000 */
[----:B------:R-:W-:Y:S01]  /*06f0*/  @P0 IMAD.MOV.U32 R15, RZ, RZ, R12 ;  /* 0x000000ffff0f0224 */ /* 0x000fe200078e000c */
[----:B------:R-:W-:Y:S01]  /*0700*/  ISETP.EQ.AND P0, PT, R9, 0x8, PT ;  /* 0x000000080900780c */ /* 0x000fe20003f02270 */
[----:B------:R-:W-:Y:S01]  /*0710*/  @P1 IMAD.MOV.U32 R15, RZ, RZ, R13 ;  /* 0x000000ffff0f1224 */ /* 0x000fe200078e000d */
[----:B------:R-:W-:Y:S01]  /*0720*/  @P2 MOV R15, R20 ;  /* 0x00000014000f2202 */ /* 0x000fe20000000f00 */
[----:B------:R-:W-:Y:S01]  /*0730*/  @P3 IMAD.MOV.U32 R15, RZ, RZ, R21 ;  /* 0x000000ffff0f3224 */ /* 0x000fe200078e0015 */
[----:B------:R-:W-:Y:S01]  /*0740*/  SHF.L.W.U32.HI R19, R14, R6, R19 ;  /* 0x000000060e137219 */ /* 0x000fe20000010e13 */
[----:B------:R-:W-:Y:S02]  /*0750*/  @P4 IMAD.MOV.U32 R15, RZ, RZ, R22 ;  /* 0x000000ffff0f4224 */ /* 0x000fe400078e0016 */
[----:B------:R-:W-:-:S06]  /*0760*/  @P5 IMAD.MOV.U32 R15, RZ, RZ, R11 ;  /* 0x000000ffff0f5224 */ /* 0x000fcc00078e000b */
[----:B------:R-:W-:-:S05]  /*0770*/  @P0 IMAD.MOV.U32 R15, RZ, RZ, R23 ;  /* 0x000000ffff0f0224 */ /* 0x000fca00078e0017 */
[----:B------:R-:W-:-:S07]  /*0780*/  SHF.L.W.U32.HI R14, R15, R6, R14 ;  /* 0x000000060f0e7219 */ /* 0x000fce0000010e0e */
.L_x_6:
[----:B------:R-:W-:Y:S05]  /*0790*/  BSYNC.RECONVERGENT B2 ;  /* 0x0000000000027941 */ /* 0x000fea0003800200 */
.L_x_5:
[C---:B------:R-:W-:Y:S01]  /*07a0*/  SHF.L.W.U32.HI R18, R14.reuse, 0x2, R19 ;  /* 0x000000020e127819 */ /* 0x040fe20000010e13 */
[----:B------:R-:W-:Y:S01]  /*07b0*/  IMAD.SHL.U32 R14, R14, 0x4, RZ ;  /* 0x000000040e0e7824 */ /* 0x000fe200078e00ff */
[----:B------:R-:W-:Y:S01]  /*07c0*/  UMOV UR4, 0x54442d19 ;  /* 0x54442d1900047882 */ /* 0x000fe20000000000 */
[----:B------:R-:W-:Y:S01]  /*07d0*/  UMOV UR5, 0x3bf921fb ;  /* 0x3bf921fb00057882 */ /* 0x000fe20000000000 */
[----:B------:R-:W-:Y:S02]  /*07e0*/  SHF.R.S32.HI R15, RZ, 0x1f, R18 ;  /* 0x0000001fff0f7819 */ /* 0x000fe40000011412 */
[----:B------:R-:W-:Y:S02]  /*07f0*/  ISETP.GE.AND P0, PT, R3, RZ, PT ;  /* 0x000000ff0300720c */ /* 0x000fe40003f06270 */
[C---:B------:R-:W-:Y:S02]  /*0800*/  LOP3.LUT R14, R15.reuse, R14, RZ, 0x3c, !PT ;  /* 0x0000000e0f0e7212 */ /* 0x040fe400078e3cff */
[----:B------:R-:W-:-:S02]  /*0810*/  LOP3.LUT R15, R15, R18, RZ, 0x3c, !PT ;  /* 0x000000120f0f7212 */ /* 0x000fc400078e3cff */
[----:B------:R-:W-:Y:S02]  /*0820*/  SHF.R.U32.HI R19, RZ, 0x1e, R19 ;  /* 0x0000001eff137819 */ /* 0x000fe40000011613 */
[C---:B------:R-:W-:Y:S02]  /*0830*/  LOP3.LUT R23, R18.reuse, R3, RZ, 0x3c, !PT ;  /* 0x0000000312177212 */ /* 0x040fe400078e3cff */
[----:B------:R-:W0:Y:S01]  /*0840*/  I2F.F64.S64 R14, R14 ;  /* 0x0000000e000e7312 */ /* 0x000e220000301c00 */
[----:B------:R-:W-:Y:S02]  /*0850*/  LEA.HI R18, R18, R19, RZ, 0x1 ;  /* 0x0000001312127211 */ /* 0x000fe400078f08ff */
[----:B------:R-:W-:-:S03]  /*0860*/  ISETP.GE.AND P1, PT, R23, RZ, PT ;  /* 0x000000ff1700720c */ /* 0x000fc60003f26270 */
[----:B------:R-:W-:Y:S01]  /*0870*/  @!P0 IMAD.MOV R18, RZ, RZ, -R18 ;  /* 0x000000ffff128224 */ /* 0x000fe200078e0a12 */
[----:B0-----:R-:W-:-:S10]  /*0880*/  DMUL R16, R14, UR4 ;  /* 0x000000040e107c28 */ /* 0x001fd40008000000 */
[----:B------:R-:W0:Y:S02]  /*0890*/  F2F.F32.F64 R16, R16 ;  /* 0x0000001000107310 */ /* 0x000e240000301000 */
[----:B0-----:R-:W-:-:S07]  /*08a0*/  FSEL R19, -R16, R16, !P1 ;  /* 0x0000001010137208 */ /* 0x001fce0004800100 */
.L_x_3:
[----:B------:R-:W-:Y:S05]  /*08b0*/  BSYNC.RECONVERGENT B1 ;  /* 0x0000000000017941 */ /* 0x000fea0003800200 */
.L_x_2:
[----:B------:R-:W-:Y:S02]  /*08c0*/  IMAD.MOV.U32 R14, RZ, RZ, 0x37cbac00 ;  /* 0x37cbac00ff0e7424 */ /* 0x000fe400078e00ff */
[----:B------:R-:W-:Y:S01]  /*08d0*/  FMUL R15, R19, R19 ;  /* 0x00000013130f7220 */ /* 0x000fe20000400000 */
[----:B------:R-:W-:Y:S01]  /*08e0*/  LOP3.LUT R16, R18, 0x1, RZ, 0xc0, !PT ;  /* 0x0000000112107812 */ /* 0x000fe200078ec0ff */
[----:B------:R-:W-:Y:S01]  /*08f0*/  IMAD.MOV.U32 R24, RZ, RZ, 0x3d2aaabb ;  /* 0x3d2aaabbff187424 */ /* 0x000fe200078e00ff */
[----:B------:R-:W-:Y:S01]  /*0900*/  MOV R17, 0x3effffff ;  /* 0x3effffff00117802 */ /* 0x000fe20000000f00 */
[----:B------:R-:W-:Y:S01]  /*0910*/  FFMA R14, R15, R14, -0.0013887860113754868507 ;  /* 0xbab607ed0f0e7423 */ /* 0x000fe2000000000e */
[----:B------:R-:W-:Y:S01]  /*0920*/  ISETP.NE.U32.AND P0, PT, R16, 0x1, PT ;  /* 0x000000011000780c */ /* 0x000fe20003f05070 */
[----:B------:R-:W-:Y:S01]  /*0930*/  BSSY.RECONVERGENT B1, `(.L_x_7) ;  /* 0x000005d000017945 */ /* 0x000fe20003800200 */
[----:B------:R-:W-:Y:S02]  /*0940*/  ISETP.NE.AND P2, PT, R10, RZ, PT ;  /* 0x000000ff0a00720c */ /* 0x000fe40003f45270 */
[----:B------:R-:W-:-:S02]  /*0950*/  FSEL R16, R14, -0.00019574658654164522886, !P0 ;  /* 0xb94d41530e107808 */ /* 0x000fc40004000000 */
[----:B------:R-:W-:Y:S02]  /*0960*/  FSEL R24, R24, 0.0083327032625675201416, !P0 ;  /* 0x3c0885e418187808 */ /* 0x000fe40004000000 */
[----:B------:R-:W-:Y:S01]  /*0970*/  LOP3.LUT P1, RZ, R18, 0x2, RZ, 0xc0, !PT ;  /* 0x0000000212ff7812 */ /* 0x000fe2000782c0ff */
[----:B------:R-:W-:Y:S01]  /*0980*/  IMAD.MOV.U32 R18, RZ, RZ, R8 ;  /* 0x000000ffff127224 */ /* 0x000fe200078e0008 */
[----:B------:R-:W-:Y:S01]  /*0990*/  FSEL R14, R19, 1, P0 ;  /* 0x3f800000130e7808 */ /* 0x000fe20000000000 */
[----:B------:R-:W-:Y:S01]  /*09a0*/  FFMA R16, R15, R16, R24 ;  /* 0x000000100f107223 */ /* 0x000fe20000000018 */
[----:B------:R-:W-:Y:S01]  /*09b0*/  FSEL R17, -R17, -0.16666662693023681641, !P0 ;  /* 0xbe2aaaa811117808 */ /* 0x000fe20004000100 */
[----:B------:R-:W-:Y:S02]  /*09c0*/  IMAD.MOV.U32 R19, RZ, RZ, R4 ;  /* 0x000000ffff137224 */ /* 0x000fe400078e0004 */
[C---:B------:R-:W-:Y:S02]  /*09d0*/  FFMA R23, R15.reuse, R14, RZ ;  /* 0x0000000e0f177223 */ /* 0x040fe400000000ff */
[----:B------:R-:W-:-:S04]  /*09e0*/  FFMA R16, R15, R16, R17 ;  /* 0x000000100f107223 */ /* 0x000fc80000000011 */
[----:B------:R-:W-:-:S04]  /*09f0*/  FFMA R23, R23, R16, R14 ;  /* 0x0000001017177223 */ /* 0x000fc8000000000e */
[----:B------:R-:W-:Y:S01]  /*0a00*/  @P1 FADD R23, RZ, -R23 ;  /* 0x80000017ff171221 */ /* 0x000fe20000000000 */
[----:B------:R-:W-:Y:S06]  /*0a10*/  @P2 BRA `(.L_x_8) ;  /* 0x0000000400382947 */ /* 0x000fec0003800000 */
[----:B------:R-:W0:Y:S01]  /*0a20*/  LDC.64 R14, c[0x4][RZ] ;  /* 0x01000000ff0e7b82 */ /* 0x000e220000000a00 */
[----:B------:R-:W-:Y:S01]  /*0a30*/  IMAD.MOV.U32 R25, RZ, RZ, RZ ;  /* 0x000000ffff197224 */ /* 0x000fe200078e00ff */
[----:B------:R-:W-:Y:S01]  /*0a40*/  UMOV UR4, URZ ;  /* 0x000000ff00047c82 */ /* 0x000fe20008000000 */
[----:B------:R-:W-:-:S07]  /*0a50*/  IMAD.MOV.U32 R27, RZ, RZ, RZ ;  /* 0x000000ffff1b7224 */ /* 0x000fce00078e00ff */
.L_x_9:
[----:B0-----:R-:W-:-:S06]  /*0a60*/  IMAD.WIDE.U32 R16, R27, 0x4, R14 ;  /* 0x000000041b107825 */ /* 0x001fcc00078e000e */
[----:B------:R-:W2:Y:S01]  /*0a70*/  LDG.E.CONSTANT R16, desc[UR6][R16.64] ;  /* 0x0000000610107981 */ /* 0x000ea2000c1e9900 */
[C---:B------:R-:W-:Y:S02]  /*0a80*/  IMAD.SHL.U32 R24, R27.reuse, 0x4, RZ ;  /* 0x000000041b187824 */ /* 0x040fe400078e00ff */
[----:B------:R-:W-:-:S03]  /*0a90*/  VIADD R27, R27, 0x1 ;  /* 0x000000011b1b7836 */ /* 0x000fc60000000000 */
[C---:B------:R-:W-:Y:S02]  /*0aa0*/  ISETP.EQ.AND P5, PT, R24.reuse, RZ, PT ;  /* 0x000000ff1800720c */ /* 0x040fe40003fa2270 */
[C---:B------:R-:W-:Y:S02]  /*0ab0*/  ISETP.EQ.AND P4, PT, R24.reuse, 0x4, PT ;  /* 0x000000041800780c */ /* 0x040fe40003f82270 */
[C---:B------:R-:W-:Y:S02]  /*0ac0*/  ISETP.EQ.AND P3, PT, R24.reuse, 0x8, PT ;  /* 0x000000081800780c */ /* 0x040fe40003f62270 */
[C---:B------:R-:W-:Y:S02]  /*0ad0*/  ISETP.EQ.AND P2, PT, R24.reuse, 0xc, PT ;  /* 0x0000000c1800780c */ /* 0x040fe40003f42270 */
[----:B------:R-:W-:Y:S01]  /*0ae0*/  ISETP.EQ.AND P1, PT, R24, 0x10, PT ;  /* 0x000000101800780c */ /* 0x000fe20003f22270 */
[----:B--2---:R-:W-:-:S03]  /*0af0*/  IMAD.WIDE.U32 R18, R16, R7, RZ ;  /* 0x0000000710127225 */ /* 0x004fc600078e00ff */
[----:B------:R-:W-:-:S04]  /*0b00*/  IADD3 R18, P0, PT, R18, R25, RZ ;  /* 0x0000001912127210 */ /* 0x000fc80007f1e0ff */
[----:B------:R-:W-:Y:S01]  /*0b10*/  IADD3.X R25, PT, PT, R19, UR4, RZ, P0, !PT ;  /* 0x0000000413197c10 */ /* 0x000fe200087fe4ff */
[--C-:B------:R-:W-:Y:S01]  /*0b20*/  @P5 IMAD.MOV.U32 R12, RZ, RZ, R18.reuse ;  /* 0x000000ffff0c5224 */ /* 0x100fe200078e0012 */
[----:B------:R-:W-:Y:S01]  /*0b30*/  ISETP.NE.AND P5, PT, R27, 0x6, PT ;  /* 0x000000061b00780c */ /* 0x000fe20003fa5270 */
[--C-:B------:R-:W-:Y:S01]  /*0b40*/  @P4 IMAD.MOV.U32 R13, RZ, RZ, R18.reuse ;  /* 0x000000ffff0d4224 */ /* 0x100fe200078e0012 */
[----:B------:R-:W-:Y:S01]  /*0b50*/  ISETP.EQ.AND P0, PT, R24, 0x14, PT ;  /* 0x000000141800780c */ /* 0x000fe20003f02270 */
[--C-:B------:R-:W-:Y:S01]  /*0b60*/  @P2 IMAD.MOV.U32 R21, RZ, RZ, R18.reuse ;  /* 0x000000ffff152224 */ /* 0x100fe200078e0012 */
[----:B------:R-:W-:Y:S01]  /*0b70*/  @P3 MOV R20, R18 ;  /* 0x0000001200143202 */ /* 0x000fe20000000f00 */
[----:B------:R-:W-:-:S10]  /*0b80*/  @P1 IMAD.MOV.U32 R22, RZ, RZ, R18 ;  /* 0x000000ffff161224 */ /* 0x000fd400078e0012 */
[----:B------:R-:W-:Y:S01]  /*0b90*/  @P0 IMAD.MOV.U32 R11, RZ, RZ, R18 ;  /* 0x000000ffff0b0224 */ /* 0x000fe200078e0012 */
[----:B------:R-:W-:Y:S06]  /*0ba0*/  @P5 BRA `(.L_x_9) ;  /* 0xfffffffc00ac5947 */ /* 0x000fec000383ffff */
        /* <DEDUP_REMOVED lines=13> */
[----:B------:R-:W-:Y:S01]  /*0c80*/  @P0 IMAD.MOV.U32 R14, RZ, RZ, R13 ;  /* 0x000000ffff0e0224 */ /* 0x000fe200078e000d */
[----:B------:R-:W-:Y:S01]  /*0c90*/  @P1 MOV R14, R20 ;  /* 0x00000014000e1202 */ /* 0x000fe20000000f00 */
[----:B------:R-:W-:Y:S02]  /*0ca0*/  @P0 IMAD.MOV.U32 R19, RZ, RZ, R20 ;  /* 0x000000ffff130224 */ /* 0x000fe400078e0014 */
[----:B------:R-:W-:-:S02]  /*0cb0*/  @P1 IMAD.MOV.U32 R19, RZ, RZ, R21 ;  /* 0x000000ffff131224 */ /* 0x000fc400078e0015 */
[----:B------:R-:W-:Y:S02]  /*0cc0*/  @P2 IMAD.MOV.U32 R14, RZ, RZ, R21 ;  /* 0x000000ffff0e2224 */ /* 0x000fe400078e0015 */
[--C-:B------:R-:W-:Y:S02]  /*0cd0*/  @P2 IMAD.MOV.U32 R19, RZ, RZ, R22.reuse ;  /* 0x000000ffff132224 */ /* 0x100fe400078e0016 */
[----:B------:R-:W-:Y:S02]  /*0ce0*/  @P3 IMAD.MOV.U32 R14, RZ, RZ, R22 ;  /* 0x000000ffff0e3224 */ /* 0x000fe400078e0016 */
[--C-:B------:R-:W-:Y:S02]  /*0cf0*/  @P3 IMAD.MOV.U32 R19, RZ, RZ, R11.reuse ;  /* 0x000000ffff133224 */ /* 0x100fe400078e000b */
[----:B------:R-:W-:Y:S02]  /*0d00*/  @P4 IMAD.MOV.U32 R14, RZ, RZ, R11 ;  /* 0x000000ffff0e4224 */ /* 0x000fe400078e000b */
[----:B------:R-:W-:-:S02]  /*0d10*/  @P4 IMAD.MOV.U32 R19, RZ, RZ, R25 ;  /* 0x000000ffff134224 */ /* 0x000fc400078e0019 */
[----:B------:R-:W-:Y:S01]  /*0d20*/  @P5 IMAD.MOV.U32 R14, RZ, RZ, R25 ;  /* 0x000000ffff0e5224 */ /* 0x000fe200078e0019 */
[----:B------:R-:W-:Y:S06]  /*0d30*/  @!P6 BRA `(.L_x_11) ;  /* 0x000000000028e947 */ /* 0x000fec0003800000 */
[----:B------:R-:W-:Y:S01]  /*0d40*/  @P0 MOV R15, R12 ;  /* 0x0000000c000f0202 */ /* 0x000fe20000000f00 */
[----:B------:R-:W-:Y:S01]  /*0d50*/  @P1 IMAD.MOV.U32 R15, RZ, RZ, R13 ;  /* 0x000000ffff0f1224 */ /* 0x000fe200078e000d */
[----:B------:R-:W-:Y:S01]  /*0d60*/  ISETP.EQ.AND P0, PT, R9, 0x8, PT ;  /* 0x000000080900780c */ /* 0x000fe20003f02270 */
[----:B------:R-:W-:Y:S01]  /*0d70*/  @P2 IMAD.MOV.U32 R15, RZ, RZ, R20 ;  /* 0x000000ffff0f2224 */ /* 0x000fe200078e0014 */
[----:B------:R-:W-:Y:S01]  /*0d80*/  SHF.L.W.U32.HI R19, R14, R6, R19 ;  /* 0x000000060e137219 */ /* 0x000fe20000010e13 */
[----:B------:R-:W-:Y:S02]  /*0d90*/  @P3 IMAD.MOV.U32 R15, RZ, RZ, R21 ;  /* 0x000000ffff0f3224 */ /* 0x000fe400078e0015 */
[----:B------:R-:W-:Y:S02]  /*0da0*/  @P4 IMAD.MOV.U32 R15, RZ, RZ, R22 ;  /* 0x000000ffff0f4224 */ /* 0x000fe400078e0016 */
[----:B------:R-:W-:-:S06]  /*0db0*/  @P5 IMAD.MOV.U32 R15, RZ, RZ, R11 ;  /* 0x000000ffff0f5224 */ /* 0x000fcc00078e000b */
[----:B------:R-:W-:-:S05]  /*0dc0*/  @P0 IMAD.MOV.U32 R15, RZ, RZ, R25 ;  /* 0x000000ffff0f0224 */ /* 0x000fca00078e0019 */
[----:B------:R-:W-:-:S07]  /*0dd0*/  SHF.L.W.U32.HI R14, R15, R6, R14 ;  /* 0x000000060f0e7219 */ /* 0x000fce0000010e0e */
.L_x_11:
[----:B------:R-:W-:Y:S05]  /*0de0*/  BSYNC.RECONVERGENT B2 ;  /* 0x0000000000027941 */ /* 0x000fea0003800200 */
.L_x_10:
        /* <DEDUP_REMOVED lines=8> */
[----:B------:R-:W-:Y:S02]  /*0e70*/  LOP3.LUT R24, R18, R3, RZ, 0x3c, !PT ;  /* 0x0000000312187212 */ /* 0x000fe400078e3cff */
[----:B------:R-:W-:Y:S02]  /*0e80*/  SHF.R.U32.HI R19, RZ, 0x1e, R19 ;  /* 0x0000001eff137819 */ /* 0x000fe40000011613 */
[----:B------:R-:W0:Y:S01]  /*0e90*/  I2F.F64.S64 R14, R14 ;  /* 0x0000000e000e7312 */ /* 0x000e220000301c00 */
[----:B------:R-:W-:Y:S02]  /*0ea0*/  ISETP.GE.AND P0, PT, R24, RZ, PT ;  /* 0x000000ff1800720c */ /* 0x000fe40003f06270 */
[----:B------:R-:W-:-:S04]  /*0eb0*/  LEA.HI R18, R18, R19, RZ, 0x1 ;  /* 0x0000001312127211 */ /* 0x000fc800078f08ff */
[----:B------:R-:W-:Y:S01]  /*0ec0*/  @!P1 IADD3 R18, PT, PT, -R18, RZ, RZ ;  /* 0x000000ff12129210 */ /* 0x000fe20007ffe1ff */
[----:B0-----:R-:W-:-:S10]  /*0ed0*/  DMUL R16, R14, UR4 ;  /* 0x000000040e107c28 */ /* 0x001fd40008000000 */
[----:B------:R-:W0:Y:S02]  /*0ee0*/  F2F.F32.F64 R16, R16 ;  /* 0x0000001000107310 */ /* 0x000e240000301000 */
[----:B0-----:R-:W-:-:S07]  /*0ef0*/  FSEL R19, -R16, R16, !P0 ;  /* 0x0000001010137208 */ /* 0x001fce0004000100 */
.L_x_8:
[----:B------:R-:W-:Y:S05]  /*0f00*/  BSYNC.RECONVERGENT B1 ;  /* 0x0000000000017941 */ /* 0x000fea0003800200 */
.L_x_7:
[----:B------:R-:W-:Y:S02]  /*0f10*/  IMAD.MOV.U32 R14, RZ, RZ, 0x37cbac00 ;  /* 0x37cbac00ff0e7424 */ /* 0x000fe400078e00ff */
[----:B------:R-:W-:Y:S01]  /*0f20*/  FMUL R15, R19, R19 ;  /* 0x00000013130f7220 */ /* 0x000fe20000400000 */
[----:B------:R-:W-:Y:S01]  /*0f30*/  LOP3.LUT R16, R18, 0x1, RZ, 0xc0, !PT ;  /* 0x0000000112107812 */ /* 0x000fe200078ec0ff */
[----:B------:R-:W-:Y:S02]  /*0f40*/  IMAD.MOV.U32 R17, RZ, RZ, 0x3d2aaabb ;  /* 0x3d2aaabbff117424 */ /* 0x000fe400078e00ff */
[----:B------:R-:W-:Y:S01]  /*0f50*/  FFMA R14, R15, R14, -0.0013887860113754868507 ;  /* 0xbab607ed0f0e7423 */ /* 0x000fe2000000000e */
[----:B------:R-:W-:Y:S01]  /*0f60*/  ISETP.NE.U32.AND P0, PT, R16, 0x1, PT ;  /* 0x000000011000780c */ /* 0x000fe20003f05070 */
[----:B------:R-:W-:Y:S02]  /*0f70*/  VIADD R25, R18, 0x1 ;  /* 0x0000000112197836 */ /* 0x000fe40000000000 */
[----:B------:R-:W-:Y:S01]  /*0f80*/  IMAD.MOV.U32 R24, RZ, RZ, 0x3effffff ;  /* 0x3effffffff187424 */ /* 0x000fe200078e00ff */
[----:B------:R-:W-:Y:S01]  /*0f90*/  FSEL R16, R14, -0.00019574658654164522886, P0 ;  /* 0xb94d41530e107808 */ /* 0x000fe20000000000 */
[----:B------:R-:W-:Y:S01]  /*0fa0*/  VIADD R5, R5, 0x1 ;  /* 0x0000000105057836 */ /* 0x000fe20000000000 */
[----:B------:R-:W-:-:S02]  /*0fb0*/  FSEL R18, R17, 0.0083327032625675201416, P0 ;  /* 0x3c0885e411127808 */ /* 0x000fc40000000000 */
[----:B------:R-:W-:Y:S02]  /*0fc0*/  FSEL R14, R19, 1, !P0 ;  /* 0x3f800000130e7808 */ /* 0x000fe40004000000 */
[----:B------:R-:W-:Y:S01]  /*0fd0*/  LOP3.LUT P1, RZ, R25, 0x2, RZ, 0xc0, !PT ;  /* 0x0000000219ff7812 */ /* 0x000fe2000782c0ff */
[C---:B------:R-:W-:Y:S01]  /*0fe0*/  FFMA R16, R15.reuse, R16, R18 ;  /* 0x000000100f107223 */ /* 0x040fe20000000012 */
[----:B------:R-:W-:Y:S01]  /*0ff0*/  LOP3.LUT R18, R0, 0xff, RZ, 0xc0, !PT ;  /* 0x000000ff00127812 */ /* 0x000fe200078ec0ff */
[----:B------:R-:W-:Y:S01]  /*1000*/  FFMA R17, R15, R14, RZ ;  /* 0x0000000e0f117223 */ /* 0x000fe200000000ff */
[----:B------:R-:W-:Y:S02]  /*1010*/  FSEL R19, -R24, -0.16666662693023681641, P0 ;  /* 0xbe2aaaa818137808 */ /* 0x000fe40000000100 */
[----:B------:R-:W-:-:S03]  /*1020*/  ISETP.NE.AND P0, PT, R5, R18, PT ;  /* 0x000000120500720c */ /* 0x000fc60003f05270 */
[----:B------:R-:W-:-:S04]  /*1030*/  FFMA R16, R15, R16, R19 ;  /* 0x000000100f107223 */ /* 0x000fc80000000013 */
[----:B------:R-:W-:-:S04]  /*1040*/  FFMA R14, R17, R16, R14 ;  /* 0x00000010110e7223 */ /* 0x000fc8000000000e */
[----:B------:R-:W-:-:S04]  /*1050*/  @P1 FADD R14, RZ, -R14 ;  /* 0x8000000eff0e1221 */ /* 0x000fc80000000000 */
[----:B------:R-:W-:Y:S01]  /*1060*/  FFMA R2, R23, R14, R2 ;  /* 0x0000000e17027223 */ /* 0x000fe20000000002 */
[----:B------:R-:W-:Y:S06]  /*1070*/  @P0 BRA `(.L_x_12) ;  /* 0xfffffff000b00947 */ /* 0x000fec000383ffff */
.L_x_1:
[----:B0-----:R-:W-:Y:S05]  /*1080*/  BSYNC.RECONVERGENT B0 ;  /* 0x0000000000007941 */ /* 0x001fea0003800200 */
.L_x_0:
[----:B------:R-:W0:Y:S01]  /*1090*/  S2R R5, SR_LANEID ;  /* 0x0000000000057919 */ /* 0x000e220000000000 */
[----:B------:R-:W1:Y:S01]  /*10a0*/  S2UR UR5, SR_CgaCtaId ;  /* 0x00000000000579c3 */ /* 0x000e620000008800 */
[----:B------:R-:W-:Y:S01]  /*10b0*/  VOTEU.ANY UR8, UPT, PT ;  /* 0x0000000000087886 */ /* 0x000fe200038e0100 */
[----:B------:R-:W-:Y:S01]  /*10c0*/  UMOV UR4, 0x400 ;  /* 0x0000040000047882 */ /* 0x000fe20000000000 */
[----:B------:R-:W0:Y:S01]  /*10d0*/  FLO.U32 R6, UR8 ;  /* 0x0000000800067d00 */ /* 0x000e2200080e0000 */
[----:B------:R-:W2:Y:S07]  /*10e0*/  S2R R7, SR_LTMASK ;  /* 0x0000000000077919 */ /* 0x000eae0000003900 */
[----:B------:R-:W3:Y:S01]  /*10f0*/  POPC R3, UR8 ;  /* 0x0000000800037d09 */ /* 0x000ee20008000000 */
[----:B-1----:R-:W-:Y:S01]  /*1100*/  ULEA UR4, UR5, UR4, 0x18 ;  /* 0x0000000405047291 */ /* 0x002fe2000f8ec0ff */
[----:B0-----:R-:W-:-:S02]  /*1110*/  ISETP.EQ.U32.AND P0, PT, R6, R5, PT ;  /* 0x000000050600720c */ /* 0x001fc40003f02070 */
[----:B------:R-:W0:Y:S01]  /*1120*/  LDC.64 R4, c[0x0][0x388] ;  /* 0x0000e200ff047b82 */ /* 0x000e220000000a00 */
[----:B--2---:R-:W-:-:S06]  /*1130*/  LOP3.LUT R7, R7, UR8, RZ, 0xc0, !PT ;  /* 0x0000000807077c12 */ /* 0x004fcc000f8ec0ff */
[----:B------:R-:W1:Y:S04]  /*1140*/  POPC R7, R7 ;  /* 0x0000000700077309 */ /* 0x000e680000000000 */
[----:B---3--:R-:W2:Y:S01]  /*1150*/  @P0 ATOMS.ADD R3, [UR4], R3 ;  /* 0x00000003ff03098c */ /* 0x008ea20008000004 */
[----:B------:R-:W3:Y:S01]  /*1160*/  LDCU UR4, c[0x0][0x390] ;  /* 0x00007200ff0477ac */ /* 0x000ee20008000800 */
[----:B0-----:R-:W-:-:S05]  /*1170*/  IMAD.WIDE.U32 R4, R0, 0x4, R4 ;  /* 0x0000000400047825 */ /* 0x001fca00078e0004 */
[----:B------:R-:W-:Y:S04]  /*1180*/  STG.E desc[UR6][R4.64], R2 ;  /* 0x0000000204007986 */ /* 0x000fe8000c101906 */
[----:B--2---:R-:W1:Y:S02]  /*1190*/  SHFL.IDX PT, R6, R3, R6, 0x1f ;  /* 0x00001f0603067589 */ /* 0x004e6400000e0000 */
[----:B-1----:R-:W-:-:S05]  /*11a0*/  IMAD.IADD R0, R6, 0x1, R7 ;  /* 0x0000000106007824 */ /* 0x002fca00078e0207 */
[----:B---3--:R-:W-:-:S13]  /*11b0*/  ISETP.GE.U32.AND P0, PT, R0, UR4, PT ;  /* 0x0000000400007c0c */ /* 0x008fda000bf06070 */
[----:B------:R-:W-:Y:S05]  /*11c0*/  @!P0 BRA `(.L_x_13) ;  /* 0xffffffec00e88947 */ /* 0x000fea000383ffff */
[----:B------:R-:W-:Y:S05]  /*11d0*/  EXIT ;  /* 0x000000000000794d */ /* 0x000fea0003800000 */
.L_x_14:
[----:B------:R-:W-:-:S00]  /*11e0*/  BRA `(.L_x_14) ;  /* 0xfffffffc00fc7947 */ /* 0x000fc0000383ffff */
[----:B------:R-:W-:-:S00]  /*11f0*/  NOP ;  /* 0x0000000000007918 */ /* 0x000fc00000000000 */
        /* <DEDUP_REMOVED lines=8> */
.L_x_15:


//--------------------- .nv.global.init           --------------------------
	.section	.nv.global.init,"aw",@progbits
	.align	4
.nv.global.init:
	.type		__cudart_i2opi_f,@object
	.size		__cudart_i2opi_f,(.L_0 - __cudart_i2opi_f)
__cudart_i2opi_f:
        /*0000*/ 	.byte	0x41, 0x90, 0x43, 0x3c, 0x99, 0x95, 0x62, 0xdb, 0xc0, 0xdd, 0x34, 0xf5, 0xd1, 0x57, 0x27, 0xfc
        /*0010*/ 	.byte	0x29, 0x15, 0x44, 0x4e, 0x6e, 0x83, 0xf9, 0xa2
.L_0:


//--------------------- .nv.shared._Z20computeKernelDynamicPKfPfi --------------------------
	.section	.nv.shared._Z20computeKernelDynamicPKfPfi,"aw",@nobits
	.sectionflags	@""
	.align	4
.nv.shared._Z20computeKernelDynamicPKfPfi:
	.zero		1028


//--------------------- .nv.shared.reserved.0     --------------------------
	.section	.nv.shared.reserved.0,"aw",@nobits
	.weak		__nv_reservedSMEM_offset_0_alias
	.size		__nv_reservedSMEM_offset_0_alias, 0, 64
	.other		__nv_reservedSMEM_offset_0_alias,@"STO_CUDA_RESERVED_SHARED STV_DEFAULT"
__nv_reservedSMEM_offset_0_alias:
	.zero		0
	.zero		64


//--------------------- .nv.constant0._Z20computeKernelDynamicPKfPfi --------------------------
	.section	.nv.constant0._Z20computeKernelDynamicPKfPfi,"a",@progbits
	.sectionflags	@""
	.align	4
.nv.constant0._Z20computeKernelDynamicPKfPfi:
	.zero		916


//--------------------- SYMBOLS --------------------------

	.type		.nv.reservedSmem.offset0,@object
	.size		.nv.reservedSmem.offset0,0x4
	.type		.nv.reservedSmem.cap,@object
	.size		.nv.reservedSmem.cap,0x4
